//
// Generated by NVIDIA NVVM Compiler
//
// Compiler Build ID: CL-36424714
// Cuda compilation tools, release 13.0, V13.0.88
// Based on NVVM 20.0.0
//

.version 9.0
.target sm_100
.address_size 64

	// .globl	_Z8cudaConvRA226_A226_A64_iRA224_A224_S_RA3_A3_A64_S_

.visible .entry _Z8cudaConvRA226_A226_A64_iRA224_A224_S_RA3_A3_A64_S_(
	.param .u64 .ptr .align 1 _Z8cudaConvRA226_A226_A64_iRA224_A224_S_RA3_A3_A64_S__param_0,
	.param .u64 .ptr .align 1 _Z8cudaConvRA226_A226_A64_iRA224_A224_S_RA3_A3_A64_S__param_1,
	.param .u64 .ptr .align 1 _Z8cudaConvRA226_A226_A64_iRA224_A224_S_RA3_A3_A64_S__param_2
)
{
	.reg .pred 	%p<6>;
	.reg .b32 	%r<76>;
	.reg .b64 	%rd<26>;

	ld.param.u64 	%rd13, [_Z8cudaConvRA226_A226_A64_iRA224_A224_S_RA3_A3_A64_S__param_0];
	ld.param.u64 	%rd14, [_Z8cudaConvRA226_A226_A64_iRA224_A224_S_RA3_A3_A64_S__param_1];
	ld.param.u64 	%rd15, [_Z8cudaConvRA226_A226_A64_iRA224_A224_S_RA3_A3_A64_S__param_2];
	cvta.to.global.u64 	%rd16, %rd13;
	cvta.to.global.u64 	%rd17, %rd15;
	cvta.to.global.u64 	%rd1, %rd14;
	mov.u32 	%r1, %ctaid.x;
	mov.u32 	%r2, %nctaid.x;
	add.s64 	%rd2, %rd16, 58116;
	add.s64 	%rd3, %rd17, 65792;
	mov.b32 	%r71, 0;
$L__BB0_1:
	mul.wide.u32 	%rd18, %r71, 57344;
	add.s64 	%rd4, %rd1, %rd18;
	mul.wide.u32 	%rd19, %r71, 57856;
	add.s64 	%rd5, %rd2, %rd19;
	mov.b32 	%r72, 0;
$L__BB0_2:
	setp.gt.u32 	%p1, %r1, 63;
	@%p1 bra 	$L__BB0_7;
	mul.wide.u32 	%rd20, %r72, 256;
	add.s64 	%rd6, %rd4, %rd20;
	add.s64 	%rd7, %rd5, %rd20;
	mov.u32 	%r73, %r1;
$L__BB0_4:
	mul.wide.u32 	%rd21, %r73, 4;
	add.s64 	%rd24, %rd3, %rd21;
	mov.b32 	%r74, 0;
	mov.u64 	%rd25, %rd7;
	mov.u32 	%r75, %r74;
$L__BB0_5:
	ld.global.u32 	%r16, [%rd24+-65792];
	ld.global.u32 	%r17, [%rd25+-58116];
	mad.lo.s32 	%r18, %r17, %r16, %r75;
	ld.global.u32 	%r19, [%rd24+-49408];
	ld.global.u32 	%r20, [%rd25+-57860];
	mad.lo.s32 	%r21, %r20, %r19, %r18;
	ld.global.u32 	%r22, [%rd24+-33024];
	ld.global.u32 	%r23, [%rd25+-57604];
	mad.lo.s32 	%r24, %r23, %r22, %r21;
	ld.global.u32 	%r25, [%rd24+-16640];
	ld.global.u32 	%r26, [%rd25+-260];
	mad.lo.s32 	%r27, %r26, %r25, %r24;
	ld.global.u32 	%r28, [%rd24+-256];
	ld.global.u32 	%r29, [%rd25+-4];
	mad.lo.s32 	%r30, %r29, %r28, %r27;
	ld.global.u32 	%r31, [%rd24+16128];
	ld.global.u32 	%r32, [%rd25+252];
	mad.lo.s32 	%r33, %r32, %r31, %r30;
	ld.global.u32 	%r34, [%rd24+32512];
	ld.global.u32 	%r35, [%rd25+57596];
	mad.lo.s32 	%r36, %r35, %r34, %r33;
	ld.global.u32 	%r37, [%rd24+48896];
	ld.global.u32 	%r38, [%rd25+57852];
	mad.lo.s32 	%r39, %r38, %r37, %r36;
	ld.global.u32 	%r40, [%rd24+65280];
	ld.global.u32 	%r41, [%rd25+58108];
	mad.lo.s32 	%r42, %r41, %r40, %r39;
	ld.global.u32 	%r43, [%rd24+-65536];
	ld.global.u32 	%r44, [%rd25+-58112];
	mad.lo.s32 	%r45, %r44, %r43, %r42;
	ld.global.u32 	%r46, [%rd24+-49152];
	ld.global.u32 	%r47, [%rd25+-57856];
	mad.lo.s32 	%r48, %r47, %r46, %r45;
	ld.global.u32 	%r49, [%rd24+-32768];
	ld.global.u32 	%r50, [%rd25+-57600];
	mad.lo.s32 	%r51, %r50, %r49, %r48;
	ld.global.u32 	%r52, [%rd24+-16384];
	ld.global.u32 	%r53, [%rd25+-256];
	mad.lo.s32 	%r54, %r53, %r52, %r51;
	ld.global.u32 	%r55, [%rd24];
	ld.global.u32 	%r56, [%rd25];
	mad.lo.s32 	%r57, %r56, %r55, %r54;
	ld.global.u32 	%r58, [%rd24+16384];
	ld.global.u32 	%r59, [%rd25+256];
	mad.lo.s32 	%r60, %r59, %r58, %r57;
	ld.global.u32 	%r61, [%rd24+32768];
	ld.global.u32 	%r62, [%rd25+57600];
	mad.lo.s32 	%r63, %r62, %r61, %r60;
	ld.global.u32 	%r64, [%rd24+49152];
	ld.global.u32 	%r65, [%rd25+57856];
	mad.lo.s32 	%r66, %r65, %r64, %r63;
	ld.global.u32 	%r67, [%rd24+65536];
	ld.global.u32 	%r68, [%rd25+58112];
	mad.lo.s32 	%r75, %r68, %r67, %r66;
	add.s32 	%r74, %r74, 2;
	add.s64 	%rd25, %rd25, 8;
	add.s64 	%rd24, %rd24, 512;
	setp.ne.s32 	%p2, %r74, 64;
	@%p2 bra 	$L__BB0_5;
	bar.sync 	0;
	add.s64 	%rd23, %rd6, %rd21;
	ld.global.u32 	%r69, [%rd23];
	add.s32 	%r70, %r69, %r75;
	st.global.u32 	[%rd23], %r70;
	add.s32 	%r73, %r73, %r2;
	setp.lt.u32 	%p3, %r73, 64;
	@%p3 bra 	$L__BB0_4;
$L__BB0_7:
	add.s32 	%r72, %r72, 1;
	setp.ne.s32 	%p4, %r72, 224;
	@%p4 bra 	$L__BB0_2;
	add.s32 	%r71, %r71, 1;
	setp.ne.s32 	%p5, %r71, 224;
	@%p5 bra 	$L__BB0_1;
	ret;

}


// ===== COMPILED SASS (sm_100) =====

	.target	sm_100

	.elftype	@"ET_EXEC"


//--------------------- .note.nv.tkinfo           --------------------------
	.section	.note.nv.tkinfo,"",@"SHT_NOTE"
	.sectionflags	@"SHF_NOTE_NV_TKINFO"
	.tkinfo
        /*0018*/ 	.word	0x00000002
        /*0030*/ 	.string	""
        /*0030*/ 	.string	"ptxas"
        /*0030*/ 	.string	"Cuda compilation tools, release 13.0, V13.0.88"
        /*0030*/ 	.string	"Build cuda_13.0.r13.0/compiler.36424714_0"
        /*0030*/ 	.string	"-arch sm_100 -m 64 "



//--------------------- .note.nv.cuinfo           --------------------------
	.section	.note.nv.cuinfo,"",@"SHT_NOTE"
	.sectionflags	@"SHF_NOTE_NV_CUINFO"
        /*0018*/ 	.short	0x0002
        /*001a*/ 	.short	0x0064
        /*001c*/ 	.short	0x0082
	.zero		2


//--------------------- .nv.info                  --------------------------
	.section	.nv.info,"",@"SHT_CUDA_INFO"
	.align	4


	//----- nvinfo : EIATTR_REGCOUNT
	.align		4
        /*0000*/ 	.byte	0x04, 0x2f
        /*0002*/ 	.short	(.L_1 - .L_0)
	.align		4
.L_0:
        /*0004*/ 	.word	index@(_Z8cudaConvRA226_A226_A64_iRA224_A224_S_RA3_A3_A64_S_)
        /*0008*/ 	.word	0x0000001e


	//----- nvinfo : EIATTR_FRAME_SIZE
	.align		4
.L_1:
        /*000c*/ 	.byte	0x04, 0x11
        /*000e*/ 	.short	(.L_3 - .L_2)
	.align		4
.L_2:
        /*0010*/ 	.word	index@(_Z8cudaConvRA226_A226_A64_iRA224_A224_S_RA3_A3_A64_S_)
        /*0014*/ 	.word	0x00000000


	//----- nvinfo : EIATTR_MIN_STACK_SIZE
	.align		4
.L_3:
        /*0018*/ 	.byte	0x04, 0x12
        /*001a*/ 	.short	(.L_5 - .L_4)
	.align		4
.L_4:
        /*001c*/ 	.word	index@(_Z8cudaConvRA226_A226_A64_iRA224_A224_S_RA3_A3_A64_S_)
        /*0020*/ 	.word	0x00000000
.L_5:


//--------------------- .nv.compat                --------------------------
	.section	.nv.compat,"",@"SHT_CUDA_COMPAT_INFO"
	.align	4
        /*0000*/ 	.byte	0x02, 0x09, 0x00, 0x00, 0x02, 0x02, 0x01, 0x00, 0x02, 0x05, 0x05, 0x00, 0x03, 0x07, 0x01, 0x01
        /*0010*/ 	.byte	0x02, 0x03, 0x00, 0x00, 0x02, 0x06, 0x01, 0x00, 0x04, 0x0b, 0x08, 0x00, 0x09, 0x00, 0x00, 0x00
        /*0020*/ 	.byte	0x00, 0x00, 0x00, 0x00


//--------------------- .nv.info._Z8cudaConvRA226_A226_A64_iRA224_A224_S_RA3_A3_A64_S_ --------------------------
	.section	.nv.info._Z8cudaConvRA226_A226_A64_iRA224_A224_S_RA3_A3_A64_S_,"",@"SHT_CUDA_INFO"
	.sectionflags	@""
	.align	4


	//----- nvinfo : EIATTR_CUDA_API_VERSION
	.align		4
        /*0000*/ 	.byte	0x04, 0x37
        /*0002*/ 	.short	(.L_7 - .L_6)
.L_6:
        /*0004*/ 	.word	0x00000082


	//----- nvinfo : EIATTR_KPARAM_INFO
	.align		4
.L_7:
        /*0008*/ 	.byte	0x04, 0x17
        /*000a*/ 	.short	(.L_9 - .L_8)
.L_8:
        /*000c*/ 	.word	0x00000000
        /*0010*/ 	.short	0x0002
        /*0012*/ 	.short	0x0010
        /*0014*/ 	.byte	0x00, 0xf5, 0x21, 0x00


	//----- nvinfo : EIATTR_KPARAM_INFO
	.align		4
.L_9:
        /*0018*/ 	.byte	0x04, 0x17
        /*001a*/ 	.short	(.L_11 - .L_10)
.L_10:
        /*001c*/ 	.word	0x00000000
        /*0020*/ 	.short	0x0001
        /*0022*/ 	.short	0x0008
        /*0024*/ 	.byte	0x00, 0xf5, 0x21, 0x00


	//----- nvinfo : EIATTR_KPARAM_INFO
	.align		4
.L_11:
        /*0028*/ 	.byte	0x04, 0x17
        /*002a*/ 	.short	(.L_13 - .L_12)
.L_12:
        /*002c*/ 	.word	0x00000000
        /*0030*/ 	.short	0x0000
        /*0032*/ 	.short	0x0000
        /*0034*/ 	.byte	0x00, 0xf5, 0x21, 0x00


	//----- nvinfo : EIATTR_SPARSE_MMA_MASK
	.align		4
.L_13:
        /*0038*/ 	.byte	0x03, 0x50
        /*003a*/ 	.short	0x0000


	//----- nvinfo : EIATTR_MAXREG_COUNT
	.align		4
        /*003c*/ 	.byte	0x03, 0x1b
        /*003e*/ 	.short	0x00ff


	//----- nvinfo : EIATTR_NUM_BARRIERS
	.align		4
        /*0040*/ 	.byte	0x02, 0x4c
        /*0042*/ 	.byte	0x01
	.zero		1


	//----- nvinfo : EIATTR_MERCURY_ISA_VERSION
	.align		4
        /*0044*/ 	.byte	0x03, 0x5f
        /*0046*/ 	.short	0x0101


	//----- nvinfo : EIATTR_VRC_CTA_INIT_COUNT
	.align		4
        /*0048*/ 	.byte	0x02, 0x4a
	.zero		1
	.zero		1


	//----- nvinfo : EIATTR_EXIT_INSTR_OFFSETS
	.align		4
        /*004c*/ 	.byte	0x04, 0x1c
        /*004e*/ 	.short	(.L_15 - .L_14)


	//   ....[0]....
.L_14:
        /*0050*/ 	.word	0x000006f0


	//----- nvinfo : EIATTR_CBANK_PARAM_SIZE
	.align		4
.L_15:
        /*0054*/ 	.byte	0x03, 0x19
        /*0056*/ 	.short	0x0018


	//----- nvinfo : EIATTR_PARAM_CBANK
	.align		4
        /*0058*/ 	.byte	0x04, 0x0a
        /*005a*/ 	.short	(.L_17 - .L_16)
	.align		4
.L_16:
        /*005c*/ 	.word	index@(.nv.constant0._Z8cudaConvRA226_A226_A64_iRA224_A224_S_RA3_A3_A64_S_)
        /*0060*/ 	.short	0x0380
        /*0062*/ 	.short	0x0018


	//----- nvinfo : EIATTR_SW_WAR
	.align		4
.L_17:
        /*0064*/ 	.byte	0x04, 0x36
        /*0066*/ 	.short	(.L_19 - .L_18)
.L_18:
        /*0068*/ 	.word	0x00000008
.L_19:


//--------------------- .nv.callgraph             --------------------------
	.section	.nv.callgraph,"",@"SHT_CUDA_CALLGRAPH"
	.align	4
	.sectionentsize	8
	.align		4
        /*0000*/ 	.word	0x00000000
	.align		4
        /*0004*/ 	.word	0xffffffff
	.align		4
        /*0008*/ 	.word	0x00000000
	.align		4
        /*000c*/ 	.word	0xfffffffe
	.align		4
        /*0010*/ 	.word	0x00000000
	.align		4
        /*0014*/ 	.word	0xfffffffd
	.align		4
        /*0018*/ 	.word	0x00000000
	.align		4
        /*001c*/ 	.word	0xfffffffc


//--------------------- .text._Z8cudaConvRA226_A226_A64_iRA224_A224_S_RA3_A3_A64_S_ --------------------------
	.section	.text._Z8cudaConvRA226_A226_A64_iRA224_A224_S_RA3_A3_A64_S_,"ax",@progbits
	.align	128
        .global         _Z8cudaConvRA226_A226_A64_iRA224_A224_S_RA3_A3_A64_S_
        .type           _Z8cudaConvRA226_A226_A64_iRA224_A224_S_RA3_A3_A64_S_,@function
        .size           _Z8cudaConvRA226_A226_A64_iRA224_A224_S_RA3_A3_A64_S_,(.L_x_6 - _Z8cudaConvRA226_A226_A64_iRA224_A224_S_RA3_A3_A64_S_)
        .other          _Z8cudaConvRA226_A226_A64_iRA224_A224_S_RA3_A3_A64_S_,@"STO_CUDA_ENTRY STV_DEFAULT"
_Z8cudaConvRA226_A226_A64_iRA224_A224_S_RA3_A3_A64_S_:
.text._Z8cudaConvRA226_A226_A64_iRA224_A224_S_RA3_A3_A64_S_:
[----:B------:R-:W-:Y:S08]  /*0000*/  LDC R1, c[0x0][0x37c] ;  /* 0x0000df00ff017b82 */ /* 0x000ff00000000800 */
[----:B------:R-:W0:Y:S01]  /*0010*/  S2UR UR14, SR_CTAID.X ;  /* 0x00000000000e79c3 */ /* 0x000e220000002500 */
[----:B------:R-:W1:Y:S01]  /*0020*/  LDCU.64 UR8, c[0x0][0x380] ;  /* 0x00007000ff0877ac */ /* 0x000e620008000a00 */
[----:B------:R-:W-:Y:S01]  /*0030*/  HFMA2 R0, -RZ, RZ, 0, 0 ;  /* 0x00000000ff007431 */ /* 0x000fe200000001ff */
[----:B------:R-:W2:Y:S01]  /*0040*/  LDCU.64 UR10, c[0x0][0x390] ;  /* 0x00007200ff0a77ac */ /* 0x000ea20008000a00 */
[----:B------:R-:W3:Y:S01]  /*0050*/  LDCU.64 UR12, c[0x0][0x358] ;  /* 0x00006b00ff0c77ac */ /* 0x000ee20008000a00 */
[----:B------:R-:W4:Y:S01]  /*0060*/  LDCU UR15, c[0x0][0x370] ;  /* 0x00006e00ff0f77ac */ /* 0x000f220008000800 */
[----:B-1----:R-:W-:-:S02]  /*0070*/  UIADD3 UR7, UP0, UPT, UR8, 0xe304, URZ ;  /* 0x0000e30408077890 */ /* 0x002fc4000ff1e0ff */
[----:B--2---:R-:W-:Y:S02]  /*0080*/  UIADD3 UR5, UP1, UPT, UR10, 0x10100, URZ ;  /* 0x000101000a057890 */ /* 0x004fe4000ff3e0ff */
[----:B------:R-:W-:Y:S02]  /*0090*/  UIADD3.X UR8, UPT, UPT, URZ, UR9, URZ, UP0, !UPT ;  /* 0x00000009ff087290 */ /* 0x000fe400087fe4ff */
[----:B0--34-:R-:W-:-:S12]  /*00a0*/  UIADD3.X UR6, UPT, UPT, URZ, UR11, URZ, UP1, !UPT ;  /* 0x0000000bff067290 */ /* 0x019fd80008ffe4ff */
.L_x_4:
[----:B0-----:R-:W0:Y:S01]  /*00b0*/  LDC.64 R2, c[0x0][0x388] ;  /* 0x0000e200ff027b82 */ /* 0x001e220000000a00 */
[----:B------:R-:W-:Y:S02]  /*00c0*/  MOV R4, UR7 ;  /* 0x0000000700047c02 */ /* 0x000fe40008000f00 */
[----:B------:R-:W-:Y:S02]  /*00d0*/  MOV R5, UR8 ;  /* 0x0000000800057c02 */ /* 0x000fe40008000f00 */
[----:B------:R-:W-:Y:S01]  /*00e0*/  MOV R15, RZ ;  /* 0x000000ff000f7202 */ /* 0x000fe20000000f00 */
[----:B------:R-:W-:-:S04]  /*00f0*/  IMAD.WIDE.U32 R4, R0, 0xe200, R4 ;  /* 0x0000e20000047825 */ /* 0x000fc800078e0004 */
[C---:B0-----:R-:W-:Y:S01]  /*0100*/  IMAD.WIDE.U32 R2, R0.reuse, 0xe000, R2 ;  /* 0x0000e00000027825 */ /* 0x041fe200078e0002 */
[----:B------:R-:W-:-:S04]  /*0110*/  IADD3 R0, PT, PT, R0, 0x1, RZ ;  /* 0x0000000100007810 */ /* 0x000fc80007ffe0ff */
[----:B------:R-:W-:-:S13]  /*0120*/  ISETP.NE.AND P0, PT, R0, 0xe0, PT ;  /* 0x000000e00000780c */ /* 0x000fda0003f05270 */
.L_x_3:
[----:B------:R-:W-:-:S09]  /*0130*/  UISETP.GT.U32.AND UP0, UPT, UR14, 0x3f, UPT ;  /* 0x0000003f0e00788c */ /* 0x000fd2000bf04070 */
[----:B0-----:R-:W-:Y:S05]  /*0140*/  BRA.U UP0, `(.L_x_0) ;  /* 0x0000000500587547 */ /* 0x001fea000b800000 */
[----:B------:R-:W-:Y:S01]  /*0150*/  MOV R14, UR14 ;  /* 0x0000000e000e7c02 */ /* 0x000fe20008000f00 */
[----:B------:R-:W-:-:S04]  /*0160*/  IMAD.WIDE.U32 R6, R15, 0x100, R2 ;  /* 0x000001000f067825 */ /* 0x000fc800078e0002 */
[----:B------:R-:W-:-:S07]  /*0170*/  IMAD.WIDE.U32 R8, R15, 0x100, R4 ;  /* 0x000001000f087825 */ /* 0x000fce00078e0004 */
.L_x_2:
[----:B0-----:R-:W-:Y:S01]  /*0180*/  MOV R10, UR5 ;  /* 0x00000005000a7c02 */ /* 0x001fe20008000f00 */
[----:B------:R-:W-:Y:S01]  /*0190*/  HFMA2 R18, -RZ, RZ, 0, 0 ;  /* 0x00000000ff127431 */ /* 0x000fe200000001ff */
[----:B------:R-:W-:Y:S01]  /*01a0*/  MOV R11, UR6 ;  /* 0x00000006000b7c02 */ /* 0x000fe20008000f00 */
[----:B------:R-:W-:Y:S01]  /*01b0*/  UMOV UR4, URZ ;  /* 0x000000ff00047c82 */ /* 0x000fe20008000000 */
[----:B------:R-:W-:Y:S02]  /*01c0*/  MOV R17, R14 ;  /* 0x0000000e00117202 */ /* 0x000fe40000000f00 */
[----:B------:R-:W-:Y:S01]  /*01d0*/  MOV R22, R8 ;  /* 0x0000000800167202 */ /* 0x000fe20000000f00 */
[C---:B------:R-:W-:Y:S01]  /*01e0*/  IMAD.WIDE.U32 R10, R14.reuse, 0x4, R10 ;  /* 0x000000040e0a7825 */ /* 0x040fe200078e000a */
[----:B------:R-:W-:Y:S02]  /*01f0*/  IADD3 R14, PT, PT, R14, UR15, RZ ;  /* 0x0000000f0e0e7c10 */ /* 0x000fe4000fffe0ff */
[----:B------:R-:W-:Y:S01]  /*0200*/  MOV R23, R9 ;  /* 0x0000000900177202 */ /* 0x000fe20000000f00 */
[----:B------:R-:W-:Y:S01]  /*0210*/  IMAD.MOV.U32 R24, RZ, RZ, R10 ;  /* 0x000000ffff187224 */ /* 0x000fe200078e000a */
[----:B------:R-:W-:-:S02]  /*0220*/  ISETP.GE.U32.AND P3, PT, R14, 0x40, PT ;  /* 0x000000400e00780c */ /* 0x000fc40003f66070 */
[----:B------:R-:W-:-:S11]  /*0230*/  MOV R25, R11 ;  /* 0x0000000b00197202 */ /* 0x000fd60000000f00 */
.L_x_1:
[----:B------:R-:W-:Y:S01]  /*0240*/  MOV R12, R24 ;  /* 0x00000018000c7202 */ /* 0x000fe20000000f00 */
[----:B------:R-:W-:Y:S01]  /*0250*/  IMAD.MOV.U32 R13, RZ, RZ, R25 ;  /* 0x000000ffff0d7224 */ /* 0x000fe200078e0019 */
[----:B------:R-:W-:Y:S02]  /*0260*/  MOV R10, R22 ;  /* 0x00000016000a7202 */ /* 0x000fe40000000f00 */
[----:B------:R-:W-:Y:S02]  /*0270*/  MOV R11, R23 ;  /* 0x00000017000b7202 */ /* 0x000fe40000000f00 */
[----:B------:R-:W2:Y:S04]  /*0280*/  LDG.E R21, desc[UR12][R12.64+-0x10100] ;  /* 0xfeff000c0c157981 */ /* 0x000ea8000c1e1900 */
[----:B------:R-:W2:Y:S04]  /*0290*/  LDG.E R22, desc[UR12][R10.64+-0xe304] ;  /* 0xff1cfc0c0a167981 */ /* 0x000ea8000c1e1900 */
[----:B------:R-:W3:Y:S04]  /*02a0*/  LDG.E R26, desc[UR12][R12.64+-0xc100] ;  /* 0xff3f000c0c1a7981 */ /* 0x000ee8000c1e1900 */
[----:B------:R-:W3:Y:S04]  /*02b0*/  LDG.E R25, desc[UR12][R10.64+-0xe204] ;  /* 0xff1dfc0c0a197981 */ /* 0x000ee8000c1e1900 */
[----:B------:R-:W4:Y:S04]  /*02c0*/  LDG.E R20, desc[UR12][R12.64+-0x8100] ;  /* 0xff7f000c0c147981 */ /* 0x000f28000c1e1900 */
[----:B------:R-:W4:Y:S04]  /*02d0*/  LDG.E R23, desc[UR12][R10.64+-0xe104] ;  /* 0xff1efc0c0a177981 */ /* 0x000f28000c1e1900 */
[----:B------:R-:W5:Y:S04]  /*02e0*/  LDG.E R16, desc[UR12][R12.64+-0x4100] ;  /* 0xffbf000c0c107981 */ /* 0x000f68000c1e1900 */
[----:B------:R-:W5:Y:S04]  /*02f0*/  LDG.E R19, desc[UR12][R10.64+-0x104] ;  /* 0xfffefc0c0a137981 */ /* 0x000f68000c1e1900 */
[----:B------:R-:W5:Y:S04]  /*0300*/  LDG.E R24, desc[UR12][R12.64+-0x100] ;  /* 0xffff000c0c187981 */ /* 0x000f68000c1e1900 */
[----:B------:R-:W5:Y:S01]  /*0310*/  LDG.E R27, desc[UR12][R10.64+-0x4] ;  /* 0xfffffc0c0a1b7981 */ /* 0x000f62000c1e1900 */
[----:B--2---:R-:W-:-:S03]  /*0320*/  IMAD R21, R21, R22, R18 ;  /* 0x0000001615157224 */ /* 0x004fc600078e0212 */
[----:B------:R-:W2:Y:S04]  /*0330*/  LDG.E R18, desc[UR12][R12.64+0x3f00] ;  /* 0x003f000c0c127981 */ /* 0x000ea8000c1e1900 */
[----:B------:R-:W2:Y:S01]  /*0340*/  LDG.E R22, desc[UR12][R12.64+0xbf00] ;  /* 0x00bf000c0c167981 */ /* 0x000ea2000c1e1900 */
[----:B---3--:R-:W-:-:S03]  /*0350*/  IMAD R25, R26, R25, R21 ;  /* 0x000000191a197224 */ /* 0x008fc600078e0215 */
[----:B------:R-:W2:Y:S01]  /*0360*/  LDG.E R21, desc[UR12][R10.64+0xfc] ;  /* 0x0000fc0c0a157981 */ /* 0x000ea2000c1e1900 */
[----:B----4-:R-:W-:-:S03]  /*0370*/  IMAD R25, R20, R23, R25 ;  /* 0x0000001714197224 */ /* 0x010fc600078e0219 */
[----:B------:R-:W3:Y:S04]  /*0380*/  LDG.E R20, desc[UR12][R12.64+0x7f00] ;  /* 0x007f000c0c147981 */ /* 0x000ee8000c1e1900 */
[----:B------:R-:W3:Y:S01]  /*0390*/  LDG.E R23, desc[UR12][R10.64+0xe0fc] ;  /* 0x00e0fc0c0a177981 */ /* 0x000ee2000c1e1900 */
[----:B-----5:R-:W-:-:S03]  /*03a0*/  IMAD R16, R16, R19, R25 ;  /* 0x0000001310107224 */ /* 0x020fc600078e0219 */
[----:B------:R-:W4:Y:S04]  /*03b0*/  LDG.E R25, desc[UR12][R10.64+0xe1fc] ;  /* 0x00e1fc0c0a197981 */ /* 0x000f28000c1e1900 */
[----:B------:R-:W5:Y:S01]  /*03c0*/  LDG.E R19, desc[UR12][R10.64+0xe2fc] ;  /* 0x00e2fc0c0a137981 */ /* 0x000f62000c1e1900 */
[----:B------:R-:W-:-:S03]  /*03d0*/  IMAD R24, R24, R27, R16 ;  /* 0x0000001b18187224 */ /* 0x000fc600078e0210 */
[----:B------:R-:W5:Y:S01]  /*03e0*/  LDG.E R16, desc[UR12][R12.64+0xff00] ;  /* 0x00ff000c0c107981 */ /* 0x000f62000c1e1900 */
[----:B--2---:R-:W-:-:S03]  /*03f0*/  IMAD R24, R18, R21, R24 ;  /* 0x0000001512187224 */ /* 0x004fc600078e0218 */
[----:B------:R-:W2:Y:S04]  /*0400*/  LDG.E R18, desc[UR12][R12.64+-0x10000] ;  /* 0xff00000c0c127981 */ /* 0x000ea8000c1e1900 */
[----:B------:R-:W2:Y:S01]  /*0410*/  LDG.E R21, desc[UR12][R10.64+-0xe300] ;  /* 0xff1d000c0a157981 */ /* 0x000ea2000c1e1900 */
[----:B---3--:R-:W-:-:S03]  /*0420*/  IMAD R24, R20, R23, R24 ;  /* 0x0000001714187224 */ /* 0x008fc600078e0218 */
[----:B------:R-:W3:Y:S04]  /*0430*/  LDG.E R20, desc[UR12][R12.64+-0xc000] ;  /* 0xff40000c0c147981 */ /* 0x000ee8000c1e1900 */
[----:B------:R-:W3:Y:S01]  /*0440*/  LDG.E R23, desc[UR12][R10.64+-0xe200] ;  /* 0xff1e000c0a177981 */ /* 0x000ee2000c1e1900 */
[----:B----4-:R-:W-:-:S03]  /*0450*/  IMAD R24, R22, R25, R24 ;  /* 0x0000001916187224 */ /* 0x010fc600078e0218 */
[----:B------:R-:W4:Y:S04]  /*0460*/  LDG.E R22, desc[UR12][R12.64+-0x8000] ;  /* 0xff80000c0c167981 */ /* 0x000f28000c1e1900 */
[----:B------:R-:W4:Y:S01]  /*0470*/  LDG.E R25, desc[UR12][R10.64+-0xe100] ;  /* 0xff1f000c0a197981 */ /* 0x000f22000c1e1900 */
[----:B-----5:R-:W-:-:S03]  /*0480*/  IMAD R24, R16, R19, R24 ;  /* 0x0000001310187224 */ /* 0x020fc600078e0218 */
[----:B------:R-:W5:Y:S04]  /*0490*/  LDG.E R16, desc[UR12][R12.64+-0x4000] ;  /* 0xffc0000c0c107981 */ /* 0x000f68000c1e1900 */
        /* <DEDUP_REMOVED lines=16> */
[----:B------:R-:W-:-:S04]  /*05a0*/  UIADD3 UR4, UPT, UPT, UR4, 0x2, URZ ;  /* 0x0000000204047890 */ /* 0x000fc8000fffe0ff */
[----:B------:R-:W-:Y:S01]  /*05b0*/  UISETP.NE.AND UP0, UPT, UR4, 0x40, UPT ;  /* 0x000000400400788c */ /* 0x000fe2000bf05270 */
[----:B---3--:R-:W-:Y:S01]  /*05c0*/  IMAD R20, R20, R23, R24 ;  /* 0x0000001714147224 */ /* 0x008fe200078e0218 */
[----:B------:R-:W-:-:S03]  /*05d0*/  IADD3 R24, P2, PT, R12, 0x200, RZ ;  /* 0x000002000c187810 */ /* 0x000fc60007f5e0ff */
[----:B----4-:R-:W-:Y:S01]  /*05e0*/  IMAD R20, R22, R25, R20 ;  /* 0x0000001916147224 */ /* 0x010fe200078e0214 */
[----:B------:R-:W-:Y:S02]  /*05f0*/  IADD3 R22, P1, PT, R10, 0x8, RZ ;  /* 0x000000080a167810 */ /* 0x000fe40007f3e0ff */
[----:B------:R-:W-:Y:S01]  /*0600*/  IADD3.X R25, PT, PT, RZ, R13, RZ, P2, !PT ;  /* 0x0000000dff197210 */ /* 0x000fe200017fe4ff */
[----:B-----5:R-:W-:Y:S01]  /*0610*/  IMAD R16, R19, R16, R20 ;  /* 0x0000001013107224 */ /* 0x020fe200078e0214 */
[----:B------:R-:W-:-:S03]  /*0620*/  IADD3.X R23, PT, PT, RZ, R11, RZ, P1, !PT ;  /* 0x0000000bff177210 */ /* 0x000fc60000ffe4ff */
[----:B--2---:R-:W-:Y:S01]  /*0630*/  IMAD R18, R18, R21, R16 ;  /* 0x0000001512127224 */ /* 0x004fe200078e0210 */
[----:B------:R-:W-:Y:S06]  /*0640*/  BRA.U UP0, `(.L_x_1) ;  /* 0xfffffff900fc7547 */ /* 0x000fec000b83ffff */
[----:B------:R-:W-:Y:S01]  /*0650*/  BAR.SYNC.DEFER_BLOCKING 0x0 ;  /* 0x0000000000007b1d */ /* 0x000fe20000010000 */
[----:B------:R-:W-:-:S05]  /*0660*/  IMAD.WIDE.U32 R10, R17, 0x4, R6 ;  /* 0x00000004110a7825 */ /* 0x000fca00078e0006 */
[----:B------:R-:W2:Y:S02]  /*0670*/  LDG.E R13, desc[UR12][R10.64] ;  /* 0x0000000c0a0d7981 */ /* 0x000ea4000c1e1900 */
[----:B--2---:R-:W-:-:S05]  /*0680*/  IADD3 R13, PT, PT, R18, R13, RZ ;  /* 0x0000000d120d7210 */ /* 0x004fca0007ffe0ff */
[----:B------:R0:W-:Y:S01]  /*0690*/  STG.E desc[UR12][R10.64], R13 ;  /* 0x0000000d0a007986 */ /* 0x0001e2000c10190c */
[----:B------:R-:W-:Y:S05]  /*06a0*/  @!P3 BRA `(.L_x_2) ;  /* 0xfffffff800b4b947 */ /* 0x000fea000383ffff */
.L_x_0:
[----:B------:R-:W-:-:S04]  /*06b0*/  IADD3 R15, PT, PT, R15, 0x1, RZ ;  /* 0x000000010f0f7810 */ /* 0x000fc80007ffe0ff */
[----:B------:R-:W-:-:S13]  /*06c0*/  ISETP.NE.AND P1, PT, R15, 0xe0, PT ;  /* 0x000000e00f00780c */ /* 0x000fda0003f25270 */
[----:B------:R-:W-:Y:S05]  /*06d0*/  @P1 BRA `(.L_x_3) ;  /* 0xfffffff800941947 */ /* 0x000fea000383ffff */
[----:B------:R-:W-:Y:S05]  /*06e0*/  @P0 BRA `(.L_x_4) ;  /* 0xfffffff800700947 */ /* 0x000fea000383ffff */
[----:B------:R-:W-:Y:S05]  /*06f0*/  EXIT ;  /* 0x000000000000794d */ /* 0x000fea0003800000 */
.L_x_5:
[----:B------:R-:W-:-:S00]  /*0700*/  BRA `(.L_x_5) ;  /* 0xfffffffc00fc7947 */ /* 0x000fc0000383ffff */
[----:B------:R-:W-:-:S00]  /*0710*/  NOP ;  /* 0x0000000000007918 */ /* 0x000fc00000000000 */
        /* <DEDUP_REMOVED lines=14> */
.L_x_6:


//--------------------- .nv.shared.reserved.0     --------------------------
	.section	.nv.shared.reserved.0,"aw",@nobits
	.weak		__nv_reservedSMEM_offset_0_alias
	.size		__nv_reservedSMEM_offset_0_alias, 0, 64
	.other		__nv_reservedSMEM_offset_0_alias,@"STO_CUDA_RESERVED_SHARED STV_DEFAULT"
__nv_reservedSMEM_offset_0_alias:
	.zero		0
	.zero		64


//--------------------- .nv.constant0._Z8cudaConvRA226_A226_A64_iRA224_A224_S_RA3_A3_A64_S_ --------------------------
	.section	.nv.constant0._Z8cudaConvRA226_A226_A64_iRA224_A224_S_RA3_A3_A64_S_,"a",@progbits
	.sectionflags	@""
	.align	4
.nv.constant0._Z8cudaConvRA226_A226_A64_iRA224_A224_S_RA3_A3_A64_S_:
	.zero		920


//--------------------- SYMBOLS --------------------------

	.type		.nv.reservedSmem.offset0,@object
	.size		.nv.reservedSmem.offset0,0x4
